	.headerflags	@"EF_CUDA_TEXMODE_UNIFIED EF_CUDA_64BIT_ADDRESS EF_CUDA_ACCELERATORS EF_CUDA_SM90 EF_CUDA_VIRTUAL_SM(EF_CUDA_SM90)"
	.elftype	@"ET_EXEC"


//--------------------- .nv.info                  --------------------------
	.section	.nv.info,"",@"SHT_CUDA_INFO"
	.align	4


	//----- nvinfo : EIATTR_REGCOUNT
	.align		4
        /*0000*/ 	.byte	0x04, 0x2f
        /*0002*/ 	.short	(.L_1 - .L_0)
	.align		4
.L_0:
        /*0004*/ 	.word	index@(triton_poi_fused_convolution_relu_2)
        /*0008*/ 	.word	0x00000010


	//----- nvinfo : EIATTR_MIN_STACK_SIZE
	.align		4
.L_1:
        /*000c*/ 	.byte	0x04, 0x12
        /*000e*/ 	.short	(.L_3 - .L_2)
	.align		4
.L_2:
        /*0010*/ 	.word	index@(triton_poi_fused_convolution_relu_2)
        /*0014*/ 	.word	0x00000000


	//----- nvinfo : EIATTR_FRAME_SIZE
	.align		4
.L_3:
        /*0018*/ 	.byte	0x04, 0x11
        /*001a*/ 	.short	(.L_5 - .L_4)
	.align		4
.L_4:
        /*001c*/ 	.word	index@(triton_poi_fused_convolution_relu_2)
        /*0020*/ 	.word	0x00000000


	//----- nvinfo : EIATTR_MIN_STACK_SIZE
	.align		4
.L_5:
        /*0024*/ 	.byte	0x04, 0x12
        /*0026*/ 	.short	(.L_7 - .L_6)
	.align		4
.L_6:
        /*0028*/ 	.word	index@(triton_poi_fused_convolution_relu_2)
        /*002c*/ 	.word	0x00000000
.L_7:


//--------------------- .nv.info.triton_poi_fused_convolution_relu_2 --------------------------
	.section	.nv.info.triton_poi_fused_convolution_relu_2,"",@"SHT_CUDA_INFO"
	.sectionflags	@""
	.align	4


	//----- nvinfo : EIATTR_CUDA_API_VERSION
	.align		4
        /*0000*/ 	.byte	0x04, 0x37
        /*0002*/ 	.short	(.L_9 - .L_8)
.L_8:
        /*0004*/ 	.word	0x0000007c


	//----- nvinfo : EIATTR_KPARAM_INFO
	.align		4
.L_9:
        /*0008*/ 	.byte	0x04, 0x17
        /*000a*/ 	.short	(.L_11 - .L_10)
.L_10:
        /*000c*/ 	.word	0x00000000
        /*0010*/ 	.short	0x0002
        /*0012*/ 	.short	0x0010
        /*0014*/ 	.byte	0x00, 0xf0, 0x11, 0x00


	//----- nvinfo : EIATTR_KPARAM_INFO
	.align		4
.L_11:
        /*0018*/ 	.byte	0x04, 0x17
        /*001a*/ 	.short	(.L_13 - .L_12)
.L_12:
        /*001c*/ 	.word	0x00000000
        /*0020*/ 	.short	0x0001
        /*0022*/ 	.short	0x0008
        /*0024*/ 	.byte	0x00, 0xf4, 0x21, 0x00


	//----- nvinfo : EIATTR_KPARAM_INFO
	.align		4
.L_13:
        /*0028*/ 	.byte	0x04, 0x17
        /*002a*/ 	.short	(.L_15 - .L_14)
.L_14:
        /*002c*/ 	.word	0x00000000
        /*0030*/ 	.short	0x0000
        /*0032*/ 	.short	0x0000
        /*0034*/ 	.byte	0x00, 0xf4, 0x21, 0x00


	//----- nvinfo : EIATTR_SPARSE_MMA_MASK
	.align		4
.L_15:
        /*0038*/ 	.byte	0x03, 0x50
        /*003a*/ 	.short	0x0000


	//----- nvinfo : EIATTR_MAXREG_COUNT
	.align		4
        /*003c*/ 	.byte	0x03, 0x1b
        /*003e*/ 	.short	0x00ff


	//----- nvinfo : EIATTR_EXIT_INSTR_OFFSETS
	.align		4
        /*0040*/ 	.byte	0x04, 0x1c
        /*0042*/ 	.short	(.L_17 - .L_16)


	//   ....[0]....
.L_16:
        /*0044*/ 	.word	0x00000280


	//   ....[1]....
        /*0048*/ 	.word	0x000002a0


	//----- nvinfo : EIATTR_REQNTID
	.align		4
.L_17:
        /*004c*/ 	.byte	0x04, 0x10
        /*004e*/ 	.short	(.L_19 - .L_18)
.L_18:
        /*0050*/ 	.word	0x00000080
        /*0054*/ 	.word	0x00000001
        /*0058*/ 	.word	0x00000001


	//----- nvinfo : EIATTR_CBANK_PARAM_SIZE
	.align		4
.L_19:
        /*005c*/ 	.byte	0x03, 0x19
        /*005e*/ 	.short	0x0014


	//----- nvinfo : EIATTR_PARAM_CBANK
	.align		4
        /*0060*/ 	.byte	0x04, 0x0a
        /*0062*/ 	.short	(.L_21 - .L_20)
	.align		4
.L_20:
        /*0064*/ 	.word	index@(.nv.constant0.triton_poi_fused_convolution_relu_2)
        /*0068*/ 	.short	0x0210
        /*006a*/ 	.short	0x0014


	//----- nvinfo : EIATTR_SW_WAR
	.align		4
.L_21:
        /*006c*/ 	.byte	0x04, 0x36
        /*006e*/ 	.short	(.L_23 - .L_22)
.L_22:
        /*0070*/ 	.word	0x00000008
.L_23:


//--------------------- .nv.callgraph             --------------------------
	.section	.nv.callgraph,"",@"SHT_CUDA_CALLGRAPH"
	.align	4
	.sectionentsize	8
	.align		4
        /*0000*/ 	.word	0x00000000
	.align		4
        /*0004*/ 	.word	0xffffffff
	.align		4
        /*0008*/ 	.word	0x00000000
	.align		4
        /*000c*/ 	.word	0xfffffffe
	.align		4
        /*0010*/ 	.word	0x00000000
	.align		4
        /*0014*/ 	.word	0xfffffffd
	.align		4
        /*0018*/ 	.word	0x00000000
	.align		4
        /*001c*/ 	.word	0xfffffffc


//--------------------- .text.triton_poi_fused_convolution_relu_2 --------------------------
	.section	.text.triton_poi_fused_convolution_relu_2,"ax",@progbits
	.align	128
        .global         triton_poi_fused_convolution_relu_2
        .type           triton_poi_fused_convolution_relu_2,@function
        .size           triton_poi_fused_convolution_relu_2,(.L_x_1 - triton_poi_fused_convolution_relu_2)
        .other          triton_poi_fused_convolution_relu_2,@"STO_CUDA_ENTRY STV_DEFAULT"
triton_poi_fused_convolution_relu_2:
.text.triton_poi_fused_convolution_relu_2:
[----:B------:R-:W0:Y:S02]  /*0000*/  LDC R1, c[0x0][0x28] ;  /* 0x00000a00ff017b82 */ /* 0x000e240000000800 */
[----:B------:R-:W1:Y:S01]  /*0010*/  S2R R0, SR_TID.X ;  /* 0x0000000000007919 */ /* 0x000e620000002100 */
[----:B------:R-:W2:Y:S01]  /*0020*/  LDC.64 R2, c[0x0][0x218] ;  /* 0x00008600ff027b82 */ /* 0x000ea20000000a00 */
[----:B------:R-:W-:Y:S01]  /*0030*/  ULDC.64 UR4, c[0x0][0x208] ;  /* 0x0000820000047ab9 */ /* 0x000fe20000000a00 */
[----:B------:R-:W3:Y:S01]  /*0040*/  S2R R9, SR_CTAID.X ;  /* 0x0000000000097919 */ /* 0x000ee20000002500 */
[----:B-1----:R-:W-:-:S05]  /*0050*/  IMAD.SHL.U32 R0, R0, 0x2, RZ ;  /* 0x0000000200007824 */ /* 0x002fca00078e00ff */
[----:B------:R-:W-:-:S05]  /*0060*/  LOP3.LUT R0, R0, 0xfe, RZ, 0xc0, !PT ;  /* 0x000000fe00007812 */ /* 0x000fca00078ec0ff */
[----:B---3--:R-:W-:-:S04]  /*0070*/  IMAD R9, R9, 0x100, R0 ;  /* 0x0000010009097824 */ /* 0x008fc800078e0200 */
[C---:B------:R-:W-:Y:S01]  /*0080*/  IMAD.HI R4, R9.reuse, 0x1948b0fd, RZ ;  /* 0x1948b0fd09047827 */ /* 0x040fe200078e02ff */
[----:B------:R-:W-:-:S03]  /*0090*/  ISETP.GE.AND P2, PT, R9, 0x1440, PT ;  /* 0x000014400900780c */ /* 0x000fc60003f46270 */
[----:B------:R-:W-:Y:S01]  /*00a0*/  VIADD R0, R9, 0x1 ;  /* 0x0000000109007836 */ /* 0x000fe20000000000 */
[----:B------:R-:W-:-:S03]  /*00b0*/  SHF.R.U32.HI R5, RZ, 0x1f, R4 ;  /* 0x0000001fff057819 */ /* 0x000fc60000011604 */
[----:B------:R-:W-:Y:S01]  /*00c0*/  IMAD.HI R6, R0, 0x1948b0fd, RZ ;  /* 0x1948b0fd00067827 */ /* 0x000fe200078e02ff */
[----:B------:R-:W-:Y:S02]  /*00d0*/  LEA.HI.SX32 R0, R4, R5, 0x1d ;  /* 0x0000000504007211 */ /* 0x000fe400078feaff */
[----:B------:R-:W1:Y:S02]  /*00e0*/  LDC.64 R4, c[0x0][0x210] ;  /* 0x00008400ff047b82 */ /* 0x000e640000000a00 */
[----:B------:R-:W-:Y:S02]  /*00f0*/  SHF.R.U32.HI R7, RZ, 0x1f, R6 ;  /* 0x0000001fff077819 */ /* 0x000fe40000011606 */
[----:B------:R-:W-:Y:S02]  /*0100*/  SHF.R.S32.HI R11, RZ, 0x1f, R0 ;  /* 0x0000001fff0b7819 */ /* 0x000fe40000011400 */
[----:B------:R-:W-:Y:S02]  /*0110*/  LEA.HI.SX32 R7, R6, R7, 0x1d ;  /* 0x0000000706077211 */ /* 0x000fe400078feaff */
[----:B------:R-:W-:-:S02]  /*0120*/  LEA.HI R11, R11, R0, RZ, 0x4 ;  /* 0x000000000b0b7211 */ /* 0x000fc400078f20ff */
[----:B------:R-:W-:Y:S02]  /*0130*/  SHF.R.S32.HI R6, RZ, 0x1f, R7 ;  /* 0x0000001fff067819 */ /* 0x000fe40000011407 */
[----:B------:R-:W-:Y:S02]  /*0140*/  LOP3.LUT R11, R11, 0xfffffff0, RZ, 0xc0, !PT ;  /* 0xfffffff00b0b7812 */ /* 0x000fe400078ec0ff */
[----:B------:R-:W-:-:S03]  /*0150*/  LEA.HI R6, R6, R7, RZ, 0x4 ;  /* 0x0000000706067211 */ /* 0x000fc600078f20ff */
[----:B------:R-:W-:Y:S01]  /*0160*/  IMAD.IADD R11, R0, 0x1, -R11 ;  /* 0x00000001000b7824 */ /* 0x000fe200078e0a0b */
[----:B------:R-:W-:Y:S01]  /*0170*/  LOP3.LUT R6, R6, 0xfffffff0, RZ, 0xc0, !PT ;  /* 0xfffffff006067812 */ /* 0x000fe200078ec0ff */
[----:B------:R-:W-:-:S04]  /*0180*/  IMAD.MOV.U32 R0, RZ, RZ, RZ ;  /* 0x000000ffff007224 */ /* 0x000fc800078e00ff */
[----:B------:R-:W-:Y:S02]  /*0190*/  IMAD.IADD R13, R7, 0x1, -R6 ;  /* 0x00000001070d7824 */ /* 0x000fe400078e0a06 */
[----:B--2---:R-:W-:-:S04]  /*01a0*/  IMAD.WIDE R6, R11, 0x4, R2 ;  /* 0x000000040b067825 */ /* 0x004fc800078e0202 */
[----:B-1----:R-:W-:Y:S01]  /*01b0*/  IMAD.WIDE R4, R9, 0x4, R4 ;  /* 0x0000000409047825 */ /* 0x002fe200078e0204 */
[----:B------:R-:W-:-:S03]  /*01c0*/  CS2R R8, SRZ ;  /* 0x0000000000087805 */ /* 0x000fc6000001ff00 */
[----:B------:R-:W-:Y:S02]  /*01d0*/  IMAD.MOV.U32 R11, RZ, RZ, RZ ;  /* 0x000000ffff0b7224 */ /* 0x000fe400078e00ff */
[----:B------:R-:W-:Y:S01]  /*01e0*/  IMAD.WIDE R2, R13, 0x4, R2 ;  /* 0x000000040d027825 */ /* 0x000fe200078e0202 */
[----:B------:R-:W2:Y:S04]  /*01f0*/  @!P2 LDG.E.64 R8, desc[UR4][R4.64] ;  /* 0x000000040408a981 */ /* 0x000ea8000c1e1b00 */
[----:B------:R-:W2:Y:S04]  /*0200*/  @!P2 LDG.E.EL R11, desc[UR4][R6.64] ;  /* 0x00000004060ba981 */ /* 0x000ea8000c2e1900 */
[----:B------:R-:W3:Y:S01]  /*0210*/  @!P2 LDG.E.EL R0, desc[UR4][R2.64] ;  /* 0x000000040200a981 */ /* 0x000ee2000c2e1900 */
[----:B--2---:R-:W-:Y:S01]  /*0220*/  FSETP.GEU.AND P0, PT, R8, -R11, PT ;  /* 0x8000000b0800720b */ /* 0x004fe20003f0e000 */
[----:B------:R-:W-:Y:S01]  /*0230*/  FADD R8, R11, R8 ;  /* 0x000000080b087221 */ /* 0x000fe20000000000 */
[----:B---3--:R-:W-:Y:S01]  /*0240*/  FADD R10, R0, R9 ;  /* 0x00000009000a7221 */ /* 0x008fe20000000000 */
[----:B------:R-:W-:-:S03]  /*0250*/  FSETP.GEU.AND P1, PT, R9, -R0, PT ;  /* 0x800000000900720b */ /* 0x000fc60003f2e000 */
[----:B------:R-:W-:Y:S02]  /*0260*/  FSEL R8, R8, RZ, P0 ;  /* 0x000000ff08087208 */ /* 0x000fe40000000000 */
[----:B------:R-:W-:Y:S01]  /*0270*/  FSEL R9, R10, RZ, P1 ;  /* 0x000000ff0a097208 */ /* 0x000fe20000800000 */
[----:B------:R-:W-:Y:S07]  /*0280*/  @P2 EXIT ;  /* 0x000000000000294d */ /* 0x000fee0003800000 */
[----:B------:R-:W-:Y:S01]  /*0290*/  STG.E.64 desc[UR4][R4.64], R8 ;  /* 0x0000000804007986 */ /* 0x000fe2000c101b04 */
[----:B------:R-:W-:Y:S05]  /*02a0*/  EXIT ;  /* 0x000000000000794d */ /* 0x000fea0003800000 */
.L_x_0:
[----:B------:R-:W-:-:S00]  /*02b0*/  BRA `(.L_x_0) ;  /* 0xfffffffc00fc7947 */ /* 0x000fc0000383ffff */
[----:B------:R-:W-:-:S00]  /*02c0*/  NOP ;  /* 0x0000000000007918 */ /* 0x000fc00000000000 */
        /* <DEDUP_REMOVED lines=11> */
.L_x_1:


//--------------------- .nv.constant0.triton_poi_fused_convolution_relu_2 --------------------------
	.section	.nv.constant0.triton_poi_fused_convolution_relu_2,"a",@progbits
	.sectionflags	@""
	.align	4
.nv.constant0.triton_poi_fused_convolution_relu_2:
	.zero		548
